//
// Generated by NVIDIA NVVM Compiler
//
// Compiler Build ID: CL-36424714
// Cuda compilation tools, release 13.0, V13.0.88
// Based on NVVM 20.0.0
//

.version 9.0
.target sm_100
.address_size 64

	// .globl	_Z22k_zbuffer_pack_array4dPdS_
.const .align 4 .u32 c_n_side3;
.const .align 4 .u32 c_n_side2;
.const .align 4 .u32 c_n_side;
.const .align 4 .u32 c_n_side2n_buf;
.const .align 4 .u32 c_n_buf;

.visible .entry _Z22k_zbuffer_pack_array4dPdS_(
	.param .u64 .ptr .align 1 _Z22k_zbuffer_pack_array4dPdS__param_0,
	.param .u64 .ptr .align 1 _Z22k_zbuffer_pack_array4dPdS__param_1
)
{
	.reg .b32 	%r<18>;
	.reg .b64 	%rd<9>;
	.reg .b64 	%fd<2>;

	ld.param.u64 	%rd1, [_Z22k_zbuffer_pack_array4dPdS__param_0];
	ld.param.u64 	%rd2, [_Z22k_zbuffer_pack_array4dPdS__param_1];
	cvta.to.global.u64 	%rd3, %rd2;
	cvta.to.global.u64 	%rd4, %rd1;
	mov.u32 	%r1, %tid.x;
	mov.u32 	%r2, %ctaid.x;
	mov.u32 	%r3, %ntid.x;
	mad.lo.s32 	%r4, %r2, %r3, %r1;
	ld.const.u32 	%r5, [c_n_side2n_buf];
	div.s32 	%r6, %r4, %r5;
	mul.lo.s32 	%r7, %r6, %r5;
	sub.s32 	%r8, %r4, %r7;
	ld.const.u32 	%r9, [c_n_side2];
	div.s32 	%r10, %r8, %r9;
	ld.const.u32 	%r11, [c_n_buf];
	add.s32 	%r12, %r11, %r10;
	ld.const.u32 	%r13, [c_n_side3];
	mad.lo.s32 	%r14, %r9, %r10, %r7;
	mad.lo.s32 	%r15, %r12, %r9, %r4;
	mad.lo.s32 	%r16, %r13, %r6, %r15;
	sub.s32 	%r17, %r16, %r14;
	mul.wide.s32 	%rd5, %r17, 8;
	add.s64 	%rd6, %rd4, %rd5;
	ld.global.f64 	%fd1, [%rd6];
	mul.wide.s32 	%rd7, %r4, 8;
	add.s64 	%rd8, %rd3, %rd7;
	st.global.f64 	[%rd8], %fd1;
	ret;

}
	// .globl	_Z31k_zbuffer_pack_array_of_array3dPPdS_
.visible .entry _Z31k_zbuffer_pack_array_of_array3dPPdS_(
	.param .u64 .ptr .align 1 _Z31k_zbuffer_pack_array_of_array3dPPdS__param_0,
	.param .u64 .ptr .align 1 _Z31k_zbuffer_pack_array_of_array3dPPdS__param_1
)
{
	.reg .b32 	%r<23>;
	.reg .b64 	%rd<13>;
	.reg .b64 	%fd<2>;

	ld.param.u64 	%rd1, [_Z31k_zbuffer_pack_array_of_array3dPPdS__param_0];
	ld.param.u64 	%rd2, [_Z31k_zbuffer_pack_array_of_array3dPPdS__param_1];
	cvta.to.global.u64 	%rd3, %rd2;
	cvta.to.global.u64 	%rd4, %rd1;
	mov.u32 	%r1, %tid.x;
	mov.u32 	%r2, %ctaid.x;
	mov.u32 	%r3, %ntid.x;
	mad.lo.s32 	%r4, %r2, %r3, %r1;
	ld.const.u32 	%r5, [c_n_side2n_buf];
	div.s32 	%r6, %r4, %r5;
	mul.lo.s32 	%r7, %r6, %r5;
	sub.s32 	%r8, %r4, %r7;
	ld.const.u32 	%r9, [c_n_side2];
	div.s32 	%r10, %r8, %r9;
	mad.lo.s32 	%r11, %r10, %r9, %r7;
	sub.s32 	%r13, %r4, %r11;
	ld.const.u32 	%r14, [c_n_side];
	rem.s32 	%r15, %r13, %r14;
	sub.s32 	%r16, %r13, %r15;
	mul.wide.s32 	%rd5, %r6, 8;
	add.s64 	%rd6, %rd4, %rd5;
	ld.global.u64 	%rd7, [%rd6];
	cvta.to.global.u64 	%rd8, %rd7;
	ld.const.u32 	%r17, [c_n_buf];
	add.s32 	%r18, %r17, %r10;
	add.s32 	%r19, %r16, %r4;
	mad.lo.s32 	%r20, %r18, %r9, %r19;
	sub.s32 	%r21, %r15, %r4;
	add.s32 	%r22, %r20, %r21;
	mul.wide.s32 	%rd9, %r22, 8;
	add.s64 	%rd10, %rd8, %rd9;
	ld.global.f64 	%fd1, [%rd10];
	mul.wide.s32 	%rd11, %r4, 8;
	add.s64 	%rd12, %rd3, %rd11;
	st.global.f64 	[%rd12], %fd1;
	ret;

}


// ===== COMPILED SASS (sm_100) =====

	.target	sm_100

	.elftype	@"ET_EXEC"


//--------------------- .note.nv.tkinfo           --------------------------
	.section	.note.nv.tkinfo,"",@"SHT_NOTE"
	.sectionflags	@"SHF_NOTE_NV_TKINFO"
	.tkinfo
        /*0018*/ 	.word	0x00000002
        /*0030*/ 	.string	""
        /*0030*/ 	.string	"ptxas"
        /*0030*/ 	.string	"Cuda compilation tools, release 13.0, V13.0.88"
        /*0030*/ 	.string	"Build cuda_13.0.r13.0/compiler.36424714_0"
        /*0030*/ 	.string	"-arch sm_100 -m 64 "



//--------------------- .note.nv.cuinfo           --------------------------
	.section	.note.nv.cuinfo,"",@"SHT_NOTE"
	.sectionflags	@"SHF_NOTE_NV_CUINFO"
        /*0018*/ 	.short	0x0002
        /*001a*/ 	.short	0x0064
        /*001c*/ 	.short	0x0082
	.zero		2


//--------------------- .nv.info                  --------------------------
	.section	.nv.info,"",@"SHT_CUDA_INFO"
	.align	4


	//----- nvinfo : EIATTR_REGCOUNT
	.align		4
        /*0000*/ 	.byte	0x04, 0x2f
        /*0002*/ 	.short	(.L_6 - .L_5)
	.align		4
.L_5:
        /*0004*/ 	.word	index@(_Z22k_zbuffer_pack_array4dPdS_)
        /*0008*/ 	.word	0x0000000e


	//----- nvinfo : EIATTR_FRAME_SIZE
	.align		4
.L_6:
        /*000c*/ 	.byte	0x04, 0x11
        /*000e*/ 	.short	(.L_8 - .L_7)
	.align		4
.L_7:
        /*0010*/ 	.word	index@(_Z22k_zbuffer_pack_array4dPdS_)
        /*0014*/ 	.word	0x00000000


	//----- nvinfo : EIATTR_REGCOUNT
	.align		4
.L_8:
        /*0018*/ 	.byte	0x04, 0x2f
        /*001a*/ 	.short	(.L_10 - .L_9)
	.align		4
.L_9:
        /*001c*/ 	.word	index@(_Z31k_zbuffer_pack_array_of_array3dPPdS_)
        /*0020*/ 	.word	0x00000010


	//----- nvinfo : EIATTR_FRAME_SIZE
	.align		4
.L_10:
        /*0024*/ 	.byte	0x04, 0x11
        /*0026*/ 	.short	(.L_12 - .L_11)
	.align		4
.L_11:
        /*0028*/ 	.word	index@(_Z31k_zbuffer_pack_array_of_array3dPPdS_)
        /*002c*/ 	.word	0x00000000


	//----- nvinfo : EIATTR_MIN_STACK_SIZE
	.align		4
.L_12:
        /*0030*/ 	.byte	0x04, 0x12
        /*0032*/ 	.short	(.L_14 - .L_13)
	.align		4
.L_13:
        /*0034*/ 	.word	index@(_Z31k_zbuffer_pack_array_of_array3dPPdS_)
        /*0038*/ 	.word	0x00000000


	//----- nvinfo : EIATTR_MIN_STACK_SIZE
	.align		4
.L_14:
        /*003c*/ 	.byte	0x04, 0x12
        /*003e*/ 	.short	(.L_16 - .L_15)
	.align		4
.L_15:
        /*0040*/ 	.word	index@(_Z22k_zbuffer_pack_array4dPdS_)
        /*0044*/ 	.word	0x00000000
.L_16:


//--------------------- .nv.compat                --------------------------
	.section	.nv.compat,"",@"SHT_CUDA_COMPAT_INFO"
	.align	4
        /*0000*/ 	.byte	0x02, 0x09, 0x00, 0x00, 0x02, 0x02, 0x01, 0x00, 0x02, 0x05, 0x05, 0x00, 0x03, 0x07, 0x01, 0x01
        /*0010*/ 	.byte	0x02, 0x03, 0x00, 0x00, 0x02, 0x06, 0x01, 0x00, 0x04, 0x0b, 0x08, 0x00, 0x09, 0x00, 0x00, 0x00
        /*0020*/ 	.byte	0x00, 0x00, 0x00, 0x00


//--------------------- .nv.info._Z31k_zbuffer_pack_array_of_array3dPPdS_ --------------------------
	.section	.nv.info._Z31k_zbuffer_pack_array_of_array3dPPdS_,"",@"SHT_CUDA_INFO"
	.sectionflags	@""
	.align	4


	//----- nvinfo : EIATTR_CUDA_API_VERSION
	.align		4
        /*0000*/ 	.byte	0x04, 0x37
        /*0002*/ 	.short	(.L_18 - .L_17)
.L_17:
        /*0004*/ 	.word	0x00000082


	//----- nvinfo : EIATTR_KPARAM_INFO
	.align		4
.L_18:
        /*0008*/ 	.byte	0x04, 0x17
        /*000a*/ 	.short	(.L_20 - .L_19)
.L_19:
        /*000c*/ 	.word	0x00000000
        /*0010*/ 	.short	0x0001
        /*0012*/ 	.short	0x0008
        /*0014*/ 	.byte	0x00, 0xf5, 0x21, 0x00


	//----- nvinfo : EIATTR_KPARAM_INFO
	.align		4
.L_20:
        /*0018*/ 	.byte	0x04, 0x17
        /*001a*/ 	.short	(.L_22 - .L_21)
.L_21:
        /*001c*/ 	.word	0x00000000
        /*0020*/ 	.short	0x0000
        /*0022*/ 	.short	0x0000
        /*0024*/ 	.byte	0x00, 0xf5, 0x21, 0x00


	//----- nvinfo : EIATTR_SPARSE_MMA_MASK
	.align		4
.L_22:
        /*0028*/ 	.byte	0x03, 0x50
        /*002a*/ 	.short	0x0000


	//----- nvinfo : EIATTR_MAXREG_COUNT
	.align		4
        /*002c*/ 	.byte	0x03, 0x1b
        /*002e*/ 	.short	0x00ff


	//----- nvinfo : EIATTR_MERCURY_ISA_VERSION
	.align		4
        /*0030*/ 	.byte	0x03, 0x5f
        /*0032*/ 	.short	0x0101


	//----- nvinfo : EIATTR_VRC_CTA_INIT_COUNT
	.align		4
        /*0034*/ 	.byte	0x02, 0x4a
	.zero		1
	.zero		1


	//----- nvinfo : EIATTR_EXIT_INSTR_OFFSETS
	.align		4
        /*0038*/ 	.byte	0x04, 0x1c
        /*003a*/ 	.short	(.L_24 - .L_23)


	//   ....[0]....
.L_23:
        /*003c*/ 	.word	0x00000610


	//----- nvinfo : EIATTR_CBANK_PARAM_SIZE
	.align		4
.L_24:
        /*0040*/ 	.byte	0x03, 0x19
        /*0042*/ 	.short	0x0010


	//----- nvinfo : EIATTR_PARAM_CBANK
	.align		4
        /*0044*/ 	.byte	0x04, 0x0a
        /*0046*/ 	.short	(.L_26 - .L_25)
	.align		4
.L_25:
        /*0048*/ 	.word	index@(.nv.constant0._Z31k_zbuffer_pack_array_of_array3dPPdS_)
        /*004c*/ 	.short	0x0380
        /*004e*/ 	.short	0x0010


	//----- nvinfo : EIATTR_SW_WAR
	.align		4
.L_26:
        /*0050*/ 	.byte	0x04, 0x36
        /*0052*/ 	.short	(.L_28 - .L_27)
.L_27:
        /*0054*/ 	.word	0x00000008
.L_28:


//--------------------- .nv.info._Z22k_zbuffer_pack_array4dPdS_ --------------------------
	.section	.nv.info._Z22k_zbuffer_pack_array4dPdS_,"",@"SHT_CUDA_INFO"
	.sectionflags	@""
	.align	4


	//----- nvinfo : EIATTR_CUDA_API_VERSION
	.align		4
        /*0000*/ 	.byte	0x04, 0x37
        /*0002*/ 	.short	(.L_30 - .L_29)
.L_29:
        /*0004*/ 	.word	0x00000082


	//----- nvinfo : EIATTR_KPARAM_INFO
	.align		4
.L_30:
        /*0008*/ 	.byte	0x04, 0x17
        /*000a*/ 	.short	(.L_32 - .L_31)
.L_31:
        /*000c*/ 	.word	0x00000000
        /*0010*/ 	.short	0x0001
        /*0012*/ 	.short	0x0008
        /*0014*/ 	.byte	0x00, 0xf5, 0x21, 0x00


	//----- nvinfo : EIATTR_KPARAM_INFO
	.align		4
.L_32:
        /*0018*/ 	.byte	0x04, 0x17
        /*001a*/ 	.short	(.L_34 - .L_33)
.L_33:
        /*001c*/ 	.word	0x00000000
        /*0020*/ 	.short	0x0000
        /*0022*/ 	.short	0x0000
        /*0024*/ 	.byte	0x00, 0xf5, 0x21, 0x00


	//----- nvinfo : EIATTR_SPARSE_MMA_MASK
	.align		4
.L_34:
        /*0028*/ 	.byte	0x03, 0x50
        /*002a*/ 	.short	0x0000


	//----- nvinfo : EIATTR_MAXREG_COUNT
	.align		4
        /*002c*/ 	.byte	0x03, 0x1b
        /*002e*/ 	.short	0x00ff


	//----- nvinfo : EIATTR_MERCURY_ISA_VERSION
	.align		4
        /*0030*/ 	.byte	0x03, 0x5f
        /*0032*/ 	.short	0x0101


	//----- nvinfo : EIATTR_VRC_CTA_INIT_COUNT
	.align		4
        /*0034*/ 	.byte	0x02, 0x4a
	.zero		1
	.zero		1


	//----- nvinfo : EIATTR_EXIT_INSTR_OFFSETS
	.align		4
        /*0038*/ 	.byte	0x04, 0x1c
        /*003a*/ 	.short	(.L_36 - .L_35)


	//   ....[0]....
.L_35:
        /*003c*/ 	.word	0x00000460


	//----- nvinfo : EIATTR_CBANK_PARAM_SIZE
	.align		4
.L_36:
        /*0040*/ 	.byte	0x03, 0x19
        /*0042*/ 	.short	0x0010


	//----- nvinfo : EIATTR_PARAM_CBANK
	.align		4
        /*0044*/ 	.byte	0x04, 0x0a
        /*0046*/ 	.short	(.L_38 - .L_37)
	.align		4
.L_37:
        /*0048*/ 	.word	index@(.nv.constant0._Z22k_zbuffer_pack_array4dPdS_)
        /*004c*/ 	.short	0x0380
        /*004e*/ 	.short	0x0010


	//----- nvinfo : EIATTR_SW_WAR
	.align		4
.L_38:
        /*0050*/ 	.byte	0x04, 0x36
        /*0052*/ 	.short	(.L_40 - .L_39)
.L_39:
        /*0054*/ 	.word	0x00000008
.L_40:


//--------------------- .nv.callgraph             --------------------------
	.section	.nv.callgraph,"",@"SHT_CUDA_CALLGRAPH"
	.align	4
	.sectionentsize	8
	.align		4
        /*0000*/ 	.word	0x00000000
	.align		4
        /*0004*/ 	.word	0xffffffff
	.align		4
        /*0008*/ 	.word	0x00000000
	.align		4
        /*000c*/ 	.word	0xfffffffe
	.align		4
        /*0010*/ 	.word	0x00000000
	.align		4
        /*0014*/ 	.word	0xfffffffd
	.align		4
        /*0018*/ 	.word	0x00000000
	.align		4
        /*001c*/ 	.word	0xfffffffc


//--------------------- .nv.constant3             --------------------------
	.section	.nv.constant3,"a",@progbits
	.align	4
.nv.constant3:
	.type		c_n_side3,@object
	.size		c_n_side3,(c_n_side2 - c_n_side3)
c_n_side3:
	.zero		4
	.type		c_n_side2,@object
	.size		c_n_side2,(c_n_side - c_n_side2)
c_n_side2:
	.zero		4
	.type		c_n_side,@object
	.size		c_n_side,(c_n_side2n_buf - c_n_side)
c_n_side:
	.zero		4
	.type		c_n_side2n_buf,@object
	.size		c_n_side2n_buf,(c_n_buf - c_n_side2n_buf)
c_n_side2n_buf:
	.zero		4
	.type		c_n_buf,@object
	.size		c_n_buf,(.L_4 - c_n_buf)
c_n_buf:
	.zero		4
.L_4:


//--------------------- .text._Z31k_zbuffer_pack_array_of_array3dPPdS_ --------------------------
	.section	.text._Z31k_zbuffer_pack_array_of_array3dPPdS_,"ax",@progbits
	.align	128
        .global         _Z31k_zbuffer_pack_array_of_array3dPPdS_
        .type           _Z31k_zbuffer_pack_array_of_array3dPPdS_,@function
        .size           _Z31k_zbuffer_pack_array_of_array3dPPdS_,(.L_x_2 - _Z31k_zbuffer_pack_array_of_array3dPPdS_)
        .other          _Z31k_zbuffer_pack_array_of_array3dPPdS_,@"STO_CUDA_ENTRY STV_DEFAULT"
_Z31k_zbuffer_pack_array_of_array3dPPdS_:
.text._Z31k_zbuffer_pack_array_of_array3dPPdS_:
[----:B------:R-:W-:Y:S08]  /*0000*/  LDC R1, c[0x0][0x37c] ;  /* 0x0000df00ff017b82 */ /* 0x000ff00000000800 */
[----:B------:R-:W0:Y:S01]  /*0010*/  LDC R5, c[0x3][0xc] ;  /* 0x00c00300ff057b82 */ /* 0x000e220000000800 */
[----:B------:R-:W1:Y:S01]  /*0020*/  S2R R0, SR_TID.X ;  /* 0x0000000000007919 */ /* 0x000e620000002100 */
[----:B------:R-:W2:Y:S06]  /*0030*/  LDCU UR6, c[0x3][0x10] ;  /* 0x00c00200ff0677ac */ /* 0x000eac0008000800 */
[----:B------:R-:W1:Y:S08]  /*0040*/  S2UR UR4, SR_CTAID.X ;  /* 0x00000000000479c3 */ /* 0x000e700000002500 */
[----:B------:R-:W1:Y:S01]  /*0050*/  LDC R7, c[0x0][0x360] ;  /* 0x0000d800ff077b82 */ /* 0x000e620000000800 */
[----:B0-----:R-:W-:-:S04]  /*0060*/  IABS R9, R5 ;  /* 0x0000000500097213 */ /* 0x001fc80000000000 */
[----:B------:R-:W0:Y:S01]  /*0070*/  I2F.RP R4, R9 ;  /* 0x0000000900047306 */ /* 0x000e220000209400 */
[----:B-1----:R-:W-:Y:S01]  /*0080*/  IMAD R0, R7, UR4, R0 ;  /* 0x0000000407007c24 */ /* 0x002fe2000f8e0200 */
[----:B------:R-:W1:Y:S06]  /*0090*/  LDCU.64 UR4, c[0x0][0x358] ;  /* 0x00006b00ff0477ac */ /* 0x000e6c0008000a00 */
[----:B0-----:R-:W0:Y:S02]  /*00a0*/  MUFU.RCP R4, R4 ;  /* 0x0000000400047308 */ /* 0x001e240000001000 */
[----:B0-----:R-:W-:-:S06]  /*00b0*/  VIADD R2, R4, 0xffffffe ;  /* 0x0ffffffe04027836 */ /* 0x001fcc0000000000 */
[----:B------:R0:W3:Y:S02]  /*00c0*/  F2I.FTZ.U32.TRUNC.NTZ R3, R2 ;  /* 0x0000000200037305 */ /* 0x0000e4000021f000 */
[----:B0-----:R-:W-:Y:S02]  /*00d0*/  HFMA2 R2, -RZ, RZ, 0, 0 ;  /* 0x00000000ff027431 */ /* 0x001fe400000001ff */
[----:B---3--:R-:W-:-:S04]  /*00e0*/  IMAD.MOV R6, RZ, RZ, -R3 ;  /* 0x000000ffff067224 */ /* 0x008fc800078e0a03 */
[----:B------:R-:W-:Y:S01]  /*00f0*/  IMAD R7, R6, R9, RZ ;  /* 0x0000000906077224 */ /* 0x000fe200078e02ff */
[----:B------:R-:W-:-:S03]  /*0100*/  IABS R6, R0 ;  /* 0x0000000000067213 */ /* 0x000fc60000000000 */
[----:B------:R-:W-:-:S06]  /*0110*/  IMAD.HI.U32 R3, R3, R7, R2 ;  /* 0x0000000703037227 */ /* 0x000fcc00078e0002 */
[----:B------:R-:W-:-:S04]  /*0120*/  IMAD.HI.U32 R4, R3, R6, RZ ;  /* 0x0000000603047227 */ /* 0x000fc800078e00ff */
[----:B------:R-:W-:-:S04]  /*0130*/  IMAD.MOV R3, RZ, RZ, -R4 ;  /* 0x000000ffff037224 */ /* 0x000fc800078e0a04 */
[----:B------:R-:W-:Y:S01]  /*0140*/  IMAD R2, R9, R3, R6 ;  /* 0x0000000309027224 */ /* 0x000fe200078e0206 */
[----:B------:R-:W-:-:S04]  /*0150*/  LOP3.LUT R6, R0, R5, RZ, 0x3c, !PT ;  /* 0x0000000500067212 */ /* 0x000fc800078e3cff */
[----:B------:R-:W-:Y:S02]  /*0160*/  ISETP.GT.U32.AND P2, PT, R9, R2, PT ;  /* 0x000000020900720c */ /* 0x000fe40003f44070 */
[----:B------:R-:W-:Y:S02]  /*0170*/  ISETP.GE.AND P1, PT, R6, RZ, PT ;  /* 0x000000ff0600720c */ /* 0x000fe40003f26270 */
[----:B------:R-:W0:Y:S09]  /*0180*/  LDC R6, c[0x3][0x8] ;  /* 0x00c00200ff067b82 */ /* 0x000e320000000800 */
[----:B------:R-:W-:Y:S01]  /*0190*/  @!P2 IMAD.IADD R2, R2, 0x1, -R9 ;  /* 0x000000010202a824 */ /* 0x000fe200078e0a09 */
[----:B------:R-:W-:-:S02]  /*01a0*/  @!P2 IADD3 R4, PT, PT, R4, 0x1, RZ ;  /* 0x000000010404a810 */ /* 0x000fc40007ffe0ff */
[----:B------:R-:W-:Y:S02]  /*01b0*/  ISETP.NE.AND P2, PT, R5, RZ, PT ;  /* 0x000000ff0500720c */ /* 0x000fe40003f45270 */
[----:B------:R-:W-:Y:S02]  /*01c0*/  ISETP.GE.U32.AND P0, PT, R2, R9, PT ;  /* 0x000000090200720c */ /* 0x000fe40003f06070 */
[----:B------:R-:W3:Y:S11]  /*01d0*/  LDC.64 R2, c[0x0][0x380] ;  /* 0x0000e000ff027b82 */ /* 0x000ef60000000a00 */
[----:B------:R-:W-:-:S04]  /*01e0*/  @P0 VIADD R4, R4, 0x1 ;  /* 0x0000000104040836 */ /* 0x000fc80000000000 */
[----:B------:R-:W-:Y:S02]  /*01f0*/  IMAD.MOV.U32 R7, RZ, RZ, R4 ;  /* 0x000000ffff077224 */ /* 0x000fe400078e0004 */
[----:B------:R-:W4:Y:S03]  /*0200*/  LDC R4, c[0x3][0x4] ;  /* 0x00c00100ff047b82 */ /* 0x000f260000000800 */
[----:B------:R-:W-:Y:S02]  /*0210*/  @!P1 IADD3 R7, PT, PT, -R7, RZ, RZ ;  /* 0x000000ff07079210 */ /* 0x000fe40007ffe1ff */
[----:B------:R-:W-:-:S05]  /*0220*/  @!P2 LOP3.LUT R7, RZ, R5, RZ, 0x33, !PT ;  /* 0x00000005ff07a212 */ /* 0x000fca00078e33ff */
[----:B---3--:R-:W-:-:S06]  /*0230*/  IMAD.WIDE R2, R7, 0x8, R2 ;  /* 0x0000000807027825 */ /* 0x008fcc00078e0202 */
[----:B-1----:R-:W3:Y:S01]  /*0240*/  LDG.E.64 R2, desc[UR4][R2.64] ;  /* 0x0000000402027981 */ /* 0x002ee2000c1e1b00 */
[----:B------:R-:W-:-:S04]  /*0250*/  IMAD R13, R7, R5, RZ ;  /* 0x00000005070d7224 */ /* 0x000fc800078e02ff */
[----:B------:R-:W-:Y:S01]  /*0260*/  IMAD.IADD R7, R0, 0x1, -R13 ;  /* 0x0000000100077824 */ /* 0x000fe200078e0a0d */
[----:B----4-:R-:W-:-:S04]  /*0270*/  IABS R12, R4 ;  /* 0x00000004000c7213 */ /* 0x010fc80000000000 */
[----:B------:R-:W1:Y:S08]  /*0280*/  I2F.RP R10, R12 ;  /* 0x0000000c000a7306 */ /* 0x000e700000209400 */
[----:B-1----:R-:W1:Y:S02]  /*0290*/  MUFU.RCP R10, R10 ;  /* 0x0000000a000a7308 */ /* 0x002e640000001000 */
[----:B-1----:R-:W-:-:S06]  /*02a0*/  VIADD R8, R10, 0xffffffe ;  /* 0x0ffffffe0a087836 */ /* 0x002fcc0000000000 */
[----:B------:R1:W4:Y:S02]  /*02b0*/  F2I.FTZ.U32.TRUNC.NTZ R9, R8 ;  /* 0x0000000800097305 */ /* 0x000324000021f000 */
[----:B-1----:R-:W-:Y:S02]  /*02c0*/  HFMA2 R8, -RZ, RZ, 0, 0 ;  /* 0x00000000ff087431 */ /* 0x002fe400000001ff */
[----:B----4-:R-:W-:-:S05]  /*02d0*/  IMAD.MOV R11, RZ, RZ, -R9 ;  /* 0x000000ffff0b7224 */ /* 0x010fca00078e0a09 */
[----:B------:R-:W-:Y:S02]  /*02e0*/  MOV R5, R11 ;  /* 0x0000000b00057202 */ /* 0x000fe40000000f00 */
[----:B------:R-:W-:Y:S02]  /*02f0*/  IABS R11, R7 ;  /* 0x00000007000b7213 */ /* 0x000fe40000000000 */
[----:B------:R-:W-:Y:S01]  /*0300*/  LOP3.LUT R7, R7, R4, RZ, 0x3c, !PT ;  /* 0x0000000407077212 */ /* 0x000fe200078e3cff */
[----:B------:R-:W-:-:S03]  /*0310*/  IMAD R5, R5, R12, RZ ;  /* 0x0000000c05057224 */ /* 0x000fc600078e02ff */
[----:B------:R-:W-:Y:S01]  /*0320*/  ISETP.GE.AND P1, PT, R7, RZ, PT ;  /* 0x000000ff0700720c */ /* 0x000fe20003f26270 */
[----:B------:R-:W-:Y:S01]  /*0330*/  IMAD.HI.U32 R9, R9, R5, R8 ;  /* 0x0000000509097227 */ /* 0x000fe200078e0008 */
[----:B0-----:R-:W-:-:S04]  /*0340*/  IABS R5, R6 ;  /* 0x0000000600057213 */ /* 0x001fc80000000000 */
[----:B------:R-:W0:Y:S01]  /*0350*/  I2F.RP R10, R5 ;  /* 0x00000005000a7306 */ /* 0x000e220000209400 */
[----:B------:R-:W-:-:S04]  /*0360*/  IMAD.HI.U32 R8, R9, R11, RZ ;  /* 0x0000000b09087227 */ /* 0x000fc800078e00ff */
[----:B------:R-:W-:-:S04]  /*0370*/  IMAD.MOV R9, RZ, RZ, -R8 ;  /* 0x000000ffff097224 */ /* 0x000fc800078e0a08 */
[----:B------:R-:W-:-:S05]  /*0380*/  IMAD R9, R12, R9, R11 ;  /* 0x000000090c097224 */ /* 0x000fca00078e020b */
[----:B------:R-:W-:Y:S01]  /*0390*/  ISETP.GT.U32.AND P2, PT, R12, R9, PT ;  /* 0x000000090c00720c */ /* 0x000fe20003f44070 */
[----:B0-----:R-:W0:-:S12]  /*03a0*/  MUFU.RCP R10, R10 ;  /* 0x0000000a000a7308 */ /* 0x001e180000001000 */
[-C--:B------:R-:W-:Y:S01]  /*03b0*/  @!P2 IADD3 R9, PT, PT, R9, -R12.reuse, RZ ;  /* 0x8000000c0909a210 */ /* 0x080fe20007ffe0ff */
[----:B------:R-:W-:Y:S01]  /*03c0*/  @!P2 VIADD R8, R8, 0x1 ;  /* 0x000000010808a836 */ /* 0x000fe20000000000 */
[----:B------:R-:W-:Y:S02]  /*03d0*/  ISETP.NE.AND P2, PT, R4, RZ, PT ;  /* 0x000000ff0400720c */ /* 0x000fe40003f45270 */
[----:B------:R-:W-:Y:S02]  /*03e0*/  ISETP.GE.U32.AND P0, PT, R9, R12, PT ;  /* 0x0000000c0900720c */ /* 0x000fe40003f06070 */
[----:B0-----:R-:W-:-:S06]  /*03f0*/  IADD3 R9, PT, PT, R10, 0xffffffe, RZ ;  /* 0x0ffffffe0a097810 */ /* 0x001fcc0007ffe0ff */
[----:B------:R-:W0:Y:S05]  /*0400*/  F2I.FTZ.U32.TRUNC.NTZ R9, R9 ;  /* 0x0000000900097305 */ /* 0x000e2a000021f000 */
[----:B------:R-:W-:-:S05]  /*0410*/  @P0 VIADD R8, R8, 0x1 ;  /* 0x0000000108080836 */ /* 0x000fca0000000000 */
[----:B------:R-:W-:-:S05]  /*0420*/  MOV R11, R8 ;  /* 0x00000008000b7202 */ /* 0x000fca0000000f00 */
[----:B------:R-:W-:Y:S01]  /*0430*/  @!P1 IMAD.MOV R11, RZ, RZ, -R11 ;  /* 0x000000ffff0b9224 */ /* 0x000fe200078e0a0b */
[----:B------:R-:W-:Y:S02]  /*0440*/  @!P2 LOP3.LUT R11, RZ, R4, RZ, 0x33, !PT ;  /* 0x00000004ff0ba212 */ /* 0x000fe400078e33ff */
[----:B0-----:R-:W-:-:S03]  /*0450*/  IADD3 R8, PT, PT, RZ, -R9, RZ ;  /* 0x80000009ff087210 */ /* 0x001fc60007ffe0ff */
[----:B------:R-:W-:-:S04]  /*0460*/  IMAD R7, R11, R4, R13 ;  /* 0x000000040b077224 */ /* 0x000fc800078e020d */
[----:B------:R-:W-:Y:S02]  /*0470*/  IMAD.IADD R13, R0, 0x1, -R7 ;  /* 0x00000001000d7824 */ /* 0x000fe400078e0a07 */
[----:B------:R-:W-:Y:S02]  /*0480*/  IMAD R7, R8, R5, RZ ;  /* 0x0000000508077224 */ /* 0x000fe400078e02ff */
[----:B------:R-:W-:Y:S01]  /*0490*/  HFMA2 R8, -RZ, RZ, 0, 0 ;  /* 0x00000000ff087431 */ /* 0x000fe200000001ff */
[----:B------:R-:W-:Y:S02]  /*04a0*/  IABS R10, R13 ;  /* 0x0000000d000a7213 */ /* 0x000fe40000000000 */
[----:B------:R-:W-:Y:S02]  /*04b0*/  ISETP.GE.AND P2, PT, R13, RZ, PT ;  /* 0x000000ff0d00720c */ /* 0x000fe40003f46270 */
[----:B------:R-:W-:-:S04]  /*04c0*/  IMAD.HI.U32 R8, R9, R7, R8 ;  /* 0x0000000709087227 */ /* 0x000fc800078e0008 */
[----:B------:R-:W-:-:S04]  /*04d0*/  IMAD.MOV.U32 R7, RZ, RZ, R10 ;  /* 0x000000ffff077224 */ /* 0x000fc800078e000a */
[----:B------:R-:W-:-:S05]  /*04e0*/  IMAD.HI.U32 R8, R8, R7, RZ ;  /* 0x0000000708087227 */ /* 0x000fca00078e00ff */
[----:B------:R-:W-:-:S05]  /*04f0*/  IADD3 R8, PT, PT, -R8, RZ, RZ ;  /* 0x000000ff08087210 */ /* 0x000fca0007ffe1ff */
[----:B------:R-:W-:-:S05]  /*0500*/  IMAD R8, R5, R8, R7 ;  /* 0x0000000805087224 */ /* 0x000fca00078e0207 */
[----:B------:R-:W-:-:S13]  /*0510*/  ISETP.GT.U32.AND P0, PT, R5, R8, PT ;  /* 0x000000080500720c */ /* 0x000fda0003f04070 */
[----:B------:R-:W-:Y:S01]  /*0520*/  @!P0 IMAD.IADD R8, R8, 0x1, -R5 ;  /* 0x0000000108088824 */ /* 0x000fe200078e0a05 */
[----:B------:R-:W-:-:S04]  /*0530*/  ISETP.NE.AND P0, PT, R6, RZ, PT ;  /* 0x000000ff0600720c */ /* 0x000fc80003f05270 */
[----:B------:R-:W-:-:S13]  /*0540*/  ISETP.GT.U32.AND P1, PT, R5, R8, PT ;  /* 0x000000080500720c */ /* 0x000fda0003f24070 */
[----:B------:R-:W-:Y:S02]  /*0550*/  @!P1 IADD3 R8, PT, PT, R8, -R5, RZ ;  /* 0x8000000508089210 */ /* 0x000fe40007ffe0ff */
[----:B--2---:R-:W-:-:S03]  /*0560*/  IADD3 R5, PT, PT, R11, UR6, RZ ;  /* 0x000000060b057c10 */ /* 0x004fc6000fffe0ff */
[----:B------:R-:W-:Y:S01]  /*0570*/  @!P2 IMAD.MOV R8, RZ, RZ, -R8 ;  /* 0x000000ffff08a224 */ /* 0x000fe200078e0a08 */
[----:B------:R-:W-:-:S04]  /*0580*/  @!P0 LOP3.LUT R8, RZ, R6, RZ, 0x33, !PT ;  /* 0x00000006ff088212 */ /* 0x000fc800078e33ff */
[----:B------:R-:W-:-:S05]  /*0590*/  IADD3 R6, PT, PT, R0, R13, -R8 ;  /* 0x0000000d00067210 */ /* 0x000fca0007ffe808 */
[----:B------:R-:W-:-:S05]  /*05a0*/  IMAD R5, R5, R4, R6 ;  /* 0x0000000405057224 */ /* 0x000fca00078e0206 */
[----:B------:R-:W-:-:S05]  /*05b0*/  IADD3 R5, PT, PT, R5, R8, -R0 ;  /* 0x0000000805057210 */ /* 0x000fca0007ffe800 */
[----:B---3--:R-:W-:Y:S02]  /*05c0*/  IMAD.WIDE R2, R5, 0x8, R2 ;  /* 0x0000000805027825 */ /* 0x008fe400078e0202 */
[----:B------:R-:W0:Y:S04]  /*05d0*/  LDC.64 R4, c[0x0][0x388] ;  /* 0x0000e200ff047b82 */ /* 0x000e280000000a00 */
[----:B------:R-:W2:Y:S01]  /*05e0*/  LDG.E.64 R2, desc[UR4][R2.64] ;  /* 0x0000000402027981 */ /* 0x000ea2000c1e1b00 */
[----:B0-----:R-:W-:-:S05]  /*05f0*/  IMAD.WIDE R4, R0, 0x8, R4 ;  /* 0x0000000800047825 */ /* 0x001fca00078e0204 */
[----:B--2---:R-:W-:Y:S01]  /*0600*/  STG.E.64 desc[UR4][R4.64], R2 ;  /* 0x0000000204007986 */ /* 0x004fe2000c101b04 */
[----:B------:R-:W-:Y:S05]  /*0610*/  EXIT ;  /* 0x000000000000794d */ /* 0x000fea0003800000 */
.L_x_0:
[----:B------:R-:W-:-:S00]  /*0620*/  BRA `(.L_x_0) ;  /* 0xfffffffc00fc7947 */ /* 0x000fc0000383ffff */
[----:B------:R-:W-:-:S00]  /*0630*/  NOP ;  /* 0x0000000000007918 */ /* 0x000fc00000000000 */
        /* <DEDUP_REMOVED lines=12> */
.L_x_2:


//--------------------- .text._Z22k_zbuffer_pack_array4dPdS_ --------------------------
	.section	.text._Z22k_zbuffer_pack_array4dPdS_,"ax",@progbits
	.align	128
        .global         _Z22k_zbuffer_pack_array4dPdS_
        .type           _Z22k_zbuffer_pack_array4dPdS_,@function
        .size           _Z22k_zbuffer_pack_array4dPdS_,(.L_x_3 - _Z22k_zbuffer_pack_array4dPdS_)
        .other          _Z22k_zbuffer_pack_array4dPdS_,@"STO_CUDA_ENTRY STV_DEFAULT"
_Z22k_zbuffer_pack_array4dPdS_:
.text._Z22k_zbuffer_pack_array4dPdS_:
[----:B------:R-:W-:Y:S08]  /*0000*/  LDC R1, c[0x0][0x37c] ;  /* 0x0000df00ff017b82 */ /* 0x000ff00000000800 */
[----:B------:R-:W0:Y:S01]  /*0010*/  LDC R5, c[0x3][0xc] ;  /* 0x00c00300ff057b82 */ /* 0x000e220000000800 */
[----:B------:R-:W1:Y:S01]  /*0020*/  S2R R0, SR_TID.X ;  /* 0x0000000000007919 */ /* 0x000e620000002100 */
[----:B------:R-:W2:Y:S06]  /*0030*/  LDCU UR6, c[0x3][URZ] ;  /* 0x00c00000ff0677ac */ /* 0x000eac0008000800 */
[----:B------:R-:W1:Y:S08]  /*0040*/  S2UR UR4, SR_CTAID.X ;  /* 0x00000000000479c3 */ /* 0x000e700000002500 */
[----:B------:R-:W1:Y:S01]  /*0050*/  LDC R9, c[0x0][0x360] ;  /* 0x0000d800ff097b82 */ /* 0x000e620000000800 */
[----:B0-----:R-:W-:-:S07]  /*0060*/  IABS R11, R5 ;  /* 0x00000005000b7213 */ /* 0x001fce0000000000 */
[----:B------:R-:W0:Y:S01]  /*0070*/  LDC R3, c[0x3][0x4] ;  /* 0x00c00100ff037b82 */ /* 0x000e220000000800 */
[----:B------:R-:W3:Y:S01]  /*0080*/  I2F.RP R2, R11 ;  /* 0x0000000b00027306 */ /* 0x000ee20000209400 */
[----:B-1----:R-:W-:Y:S01]  /*0090*/  IMAD R0, R9, UR4, R0 ;  /* 0x0000000409007c24 */ /* 0x002fe2000f8e0200 */
[----:B------:R-:W1:Y:S06]  /*00a0*/  LDCU UR4, c[0x3][0x10] ;  /* 0x00c00200ff0477ac */ /* 0x000e6c0008000800 */
[----:B---3--:R-:W3:Y:S02]  /*00b0*/  MUFU.RCP R2, R2 ;  /* 0x0000000200027308 */ /* 0x008ee40000001000 */
[----:B---3--:R-:W-:-:S06]  /*00c0*/  VIADD R6, R2, 0xffffffe ;  /* 0x0ffffffe02067836 */ /* 0x008fcc0000000000 */
[----:B------:R3:W4:Y:S02]  /*00d0*/  F2I.FTZ.U32.TRUNC.NTZ R7, R6 ;  /* 0x0000000600077305 */ /* 0x000724000021f000 */
[----:B---3--:R-:W-:Y:S02]  /*00e0*/  HFMA2 R6, -RZ, RZ, 0, 0 ;  /* 0x00000000ff067431 */ /* 0x008fe400000001ff */
[----:B----4-:R-:W-:-:S04]  /*00f0*/  IMAD.MOV R4, RZ, RZ, -R7 ;  /* 0x000000ffff047224 */ /* 0x010fc800078e0a07 */
[----:B------:R-:W-:Y:S01]  /*0100*/  IMAD R9, R4, R11, RZ ;  /* 0x0000000b04097224 */ /* 0x000fe200078e02ff */
[----:B------:R-:W-:-:S03]  /*0110*/  IABS R4, R0 ;  /* 0x0000000000047213 */ /* 0x000fc60000000000 */
        /* <DEDUP_REMOVED lines=12> */
[----:B------:R-:W-:Y:S02]  /*01e0*/  LOP3.LUT R4, R0, R5, RZ, 0x3c, !PT ;  /* 0x0000000500047212 */ /* 0x000fe400078e3cff */
[----:B0-----:R-:W-:Y:S02]  /*01f0*/  IADD3 R6, PT, PT, R8, 0xffffffe, RZ ;  /* 0x0ffffffe08067810 */ /* 0x001fe40007ffe0ff */
[----:B------:R-:W-:-:S02]  /*0200*/  ISETP.GE.AND P1, PT, R4, RZ, PT ;  /* 0x000000ff0400720c */ /* 0x000fc40003f26270 */
[----:B------:R0:W3:Y:S05]  /*0210*/  F2I.FTZ.U32.TRUNC.NTZ R7, R6 ;  /* 0x0000000600077305 */ /* 0x0000ea000021f000 */
[----:B------:R-:W-:Y:S02]  /*0220*/  @P0 VIADD R2, R2, 0x1 ;  /* 0x0000000102020836 */ /* 0x000fe40000000000 */
[----:B0-----:R-:W-:-:S03]  /*0230*/  HFMA2 R6, -RZ, RZ, 0, 0 ;  /* 0x00000000ff067431 */ /* 0x001fc600000001ff */
[----:B------:R-:W-:-:S05]  /*0240*/  MOV R10, R2 ;  /* 0x00000002000a7202 */ /* 0x000fca0000000f00 */
[----:B------:R-:W-:Y:S01]  /*0250*/  @!P1 IMAD.MOV R10, RZ, RZ, -R10 ;  /* 0x000000ffff0a9224 */ /* 0x000fe200078e0a0a */
[----:B------:R-:W-:Y:S02]  /*0260*/  @!P2 LOP3.LUT R10, RZ, R5, RZ, 0x33, !PT ;  /* 0x00000005ff0aa212 */ /* 0x000fe400078e33ff */
[----:B---3--:R-:W-:-:S03]  /*0270*/  IADD3 R4, PT, PT, RZ, -R7, RZ ;  /* 0x80000007ff047210 */ /* 0x008fc60007ffe0ff */
[----:B------:R-:W-:Y:S02]  /*0280*/  IMAD R11, R10, R5, RZ ;  /* 0x000000050a0b7224 */ /* 0x000fe400078e02ff */
[----:B------:R-:W-:Y:S02]  /*0290*/  IMAD R5, R4, R9, RZ ;  /* 0x0000000904057224 */ /* 0x000fe400078e02ff */
[----:B------:R-:W-:Y:S02]  /*02a0*/  IMAD.IADD R2, R0, 0x1, -R11 ;  /* 0x0000000100027824 */ /* 0x000fe400078e0a0b */
[----:B------:R-:W-:-:S03]  /*02b0*/  IMAD.HI.U32 R6, R7, R5, R6 ;  /* 0x0000000507067227 */ /* 0x000fc600078e0006 */
[----:B------:R-:W-:Y:S02]  /*02c0*/  IABS R4, R2 ;  /* 0x0000000200047213 */ /* 0x000fe40000000000 */
[----:B------:R-:W-:-:S03]  /*02d0*/  LOP3.LUT R2, R2, R3, RZ, 0x3c, !PT ;  /* 0x0000000302027212 */ /* 0x000fc600078e3cff */
[----:B------:R-:W-:Y:S01]  /*02e0*/  IMAD.HI.U32 R6, R6, R4, RZ ;  /* 0x0000000406067227 */ /* 0x000fe200078e00ff */
[----:B------:R-:W-:-:S03]  /*02f0*/  ISETP.GE.AND P1, PT, R2, RZ, PT ;  /* 0x000000ff0200720c */ /* 0x000fc60003f26270 */
[----:B------:R-:W-:-:S04]  /*0300*/  IMAD.MOV R5, RZ, RZ, -R6 ;  /* 0x000000ffff057224 */ /* 0x000fc800078e0a06 */
[----:B------:R-:W-:-:S05]  /*0310*/  IMAD R4, R9, R5, R4 ;  /* 0x0000000509047224 */ /* 0x000fca00078e0204 */
[----:B------:R-:W-:-:S13]  /*0320*/  ISETP.GT.U32.AND P2, PT, R9, R4, PT ;  /* 0x000000040900720c */ /* 0x000fda0003f44070 */
[-C--:B------:R-:W-:Y:S01]  /*0330*/  @!P2 IADD3 R4, PT, PT, R4, -R9.reuse, RZ ;  /* 0x800000090404a210 */ /* 0x080fe20007ffe0ff */
[----:B------:R-:W-:Y:S01]  /*0340*/  @!P2 VIADD R6, R6, 0x1 ;  /* 0x000000010606a836 */ /* 0x000fe20000000000 */
[----:B------:R-:W-:Y:S02]  /*0350*/  ISETP.NE.AND P2, PT, R3, RZ, PT ;  /* 0x000000ff0300720c */ /* 0x000fe40003f45270 */
[----:B------:R-:W-:Y:S02]  /*0360*/  ISETP.GE.U32.AND P0, PT, R4, R9, PT ;  /* 0x000000090400720c */ /* 0x000fe40003f06070 */
[----:B------:R-:W0:Y:S11]  /*0370*/  LDC.64 R4, c[0x0][0x380] ;  /* 0x0000e000ff047b82 */ /* 0x000e360000000a00 */
[----:B------:R-:W-:-:S05]  /*0380*/  @P0 IADD3 R6, PT, PT, R6, 0x1, RZ ;  /* 0x0000000106060810 */ /* 0x000fca0007ffe0ff */
[----:B------:R-:W-:Y:S01]  /*0390*/  @!P1 IMAD.MOV R6, RZ, RZ, -R6 ;  /* 0x000000ffff069224 */ /* 0x000fe200078e0a06 */
[----:B------:R-:W-:-:S04]  /*03a0*/  @!P2 LOP3.LUT R6, RZ, R3, RZ, 0x33, !PT ;  /* 0x00000003ff06a212 */ /* 0x000fc800078e33ff */
[----:B-1----:R-:W-:Y:S01]  /*03b0*/  IADD3 R2, PT, PT, R6, UR4, RZ ;  /* 0x0000000406027c10 */ /* 0x002fe2000fffe0ff */
[----:B------:R-:W1:Y:S04]  /*03c0*/  LDCU.64 UR4, c[0x0][0x358] ;  /* 0x00006b00ff0477ac */ /* 0x000e680008000a00 */
[-C--:B------:R-:W-:Y:S02]  /*03d0*/  IMAD R2, R2, R3.reuse, R0 ;  /* 0x0000000302027224 */ /* 0x080fe400078e0200 */
[----:B------:R-:W-:Y:S02]  /*03e0*/  IMAD R3, R6, R3, R11 ;  /* 0x0000000306037224 */ /* 0x000fe400078e020b */
[----:B--2---:R-:W-:-:S05]  /*03f0*/  IMAD R2, R10, UR6, R2 ;  /* 0x000000060a027c24 */ /* 0x004fca000f8e0202 */
[----:B------:R-:W-:-:S05]  /*0400*/  IADD3 R3, PT, PT, -R3, R2, RZ ;  /* 0x0000000203037210 */ /* 0x000fca0007ffe1ff */
[----:B0-----:R-:W-:Y:S02]  /*0410*/  IMAD.WIDE R2, R3, 0x8, R4 ;  /* 0x0000000803027825 */ /* 0x001fe400078e0204 */
[----:B------:R-:W0:Y:S04]  /*0420*/  LDC.64 R4, c[0x0][0x388] ;  /* 0x0000e200ff047b82 */ /* 0x000e280000000a00 */
[----:B-1----:R-:W2:Y:S01]  /*0430*/  LDG.E.64 R2, desc[UR4][R2.64] ;  /* 0x0000000402027981 */ /* 0x002ea2000c1e1b00 */
[----:B0-----:R-:W-:-:S05]  /*0440*/  IMAD.WIDE R4, R0, 0x8, R4 ;  /* 0x0000000800047825 */ /* 0x001fca00078e0204 */
[----:B--2---:R-:W-:Y:S01]  /*0450*/  STG.E.64 desc[UR4][R4.64], R2 ;  /* 0x0000000204007986 */ /* 0x004fe2000c101b04 */
[----:B------:R-:W-:Y:S05]  /*0460*/  EXIT ;  /* 0x000000000000794d */ /* 0x000fea0003800000 */
.L_x_1:
        /* <DEDUP_REMOVED lines=9> */
.L_x_3:


//--------------------- .nv.shared.reserved.0     --------------------------
	.section	.nv.shared.reserved.0,"aw",@nobits
	.weak		__nv_reservedSMEM_offset_0_alias
	.size		__nv_reservedSMEM_offset_0_alias, 0, 64
	.other		__nv_reservedSMEM_offset_0_alias,@"STO_CUDA_RESERVED_SHARED STV_DEFAULT"
__nv_reservedSMEM_offset_0_alias:
	.zero		0
	.zero		64


//--------------------- .nv.constant0._Z31k_zbuffer_pack_array_of_array3dPPdS_ --------------------------
	.section	.nv.constant0._Z31k_zbuffer_pack_array_of_array3dPPdS_,"a",@progbits
	.sectionflags	@""
	.align	4
.nv.constant0._Z31k_zbuffer_pack_array_of_array3dPPdS_:
	.zero		912


//--------------------- .nv.constant0._Z22k_zbuffer_pack_array4dPdS_ --------------------------
	.section	.nv.constant0._Z22k_zbuffer_pack_array4dPdS_,"a",@progbits
	.sectionflags	@""
	.align	4
.nv.constant0._Z22k_zbuffer_pack_array4dPdS_:
	.zero		912


//--------------------- SYMBOLS --------------------------

	.type		.nv.reservedSmem.offset0,@object
	.size		.nv.reservedSmem.offset0,0x4
